//
// Generated by NVIDIA NVVM Compiler
//
// Compiler Build ID: CL-36424714
// Cuda compilation tools, release 13.0, V13.0.88
// Based on NVVM 20.0.0
//

.version 9.0
.target sm_100
.address_size 64

	// .globl	_Z20matrixMultiplyKernelPKfS0_Pfi
// _ZZ25matrixMultiplyKernelTiledPKfS0_PfiE4Asub has been demoted
// _ZZ25matrixMultiplyKernelTiledPKfS0_PfiE4Bsub has been demoted

.visible .entry _Z20matrixMultiplyKernelPKfS0_Pfi(
	.param .u64 .ptr .align 1 _Z20matrixMultiplyKernelPKfS0_Pfi_param_0,
	.param .u64 .ptr .align 1 _Z20matrixMultiplyKernelPKfS0_Pfi_param_1,
	.param .u64 .ptr .align 1 _Z20matrixMultiplyKernelPKfS0_Pfi_param_2,
	.param .u32 _Z20matrixMultiplyKernelPKfS0_Pfi_param_3
)
{
	.reg .pred 	%p<10>;
	.reg .b32 	%r<40>;
	.reg .b32 	%f<67>;
	.reg .b64 	%rd<67>;

	ld.param.u64 	%rd14, [_Z20matrixMultiplyKernelPKfS0_Pfi_param_0];
	ld.param.u64 	%rd15, [_Z20matrixMultiplyKernelPKfS0_Pfi_param_1];
	ld.param.u32 	%r18, [_Z20matrixMultiplyKernelPKfS0_Pfi_param_3];
	cvta.to.global.u64 	%rd1, %rd15;
	cvta.to.global.u64 	%rd2, %rd14;
	mov.u32 	%r19, %tid.y;
	mov.u32 	%r20, %ctaid.y;
	mov.u32 	%r21, %ntid.y;
	mad.lo.s32 	%r1, %r20, %r21, %r19;
	mov.u32 	%r22, %tid.x;
	mov.u32 	%r23, %ctaid.x;
	mov.u32 	%r24, %ntid.x;
	mad.lo.s32 	%r2, %r23, %r24, %r22;
	max.s32 	%r25, %r1, %r2;
	setp.ge.s32 	%p1, %r25, %r18;
	@%p1 bra 	$L__BB0_13;
	mul.lo.s32 	%r3, %r18, %r1;
	and.b32  	%r4, %r18, 7;
	setp.lt.u32 	%p2, %r18, 8;
	mov.f32 	%f66, 0f00000000;
	mov.b32 	%r38, 0;
	@%p2 bra 	$L__BB0_4;
	and.b32  	%r38, %r18, 2147483640;
	neg.s32 	%r36, %r38;
	mul.wide.s32 	%rd16, %r18, 4;
	add.s64 	%rd3, %rd1, %rd16;
	shl.b32 	%r7, %r18, 3;
	mul.wide.s32 	%rd17, %r18, 8;
	add.s64 	%rd4, %rd1, %rd17;
	mul.wide.s32 	%rd18, %r18, 12;
	add.s64 	%rd5, %rd1, %rd18;
	mul.wide.s32 	%rd19, %r18, 16;
	add.s64 	%rd6, %rd1, %rd19;
	mul.wide.s32 	%rd20, %r18, 20;
	add.s64 	%rd7, %rd1, %rd20;
	mul.wide.s32 	%rd21, %r18, 24;
	add.s64 	%rd8, %rd1, %rd21;
	mul.wide.s32 	%rd22, %r18, 28;
	add.s64 	%rd9, %rd1, %rd22;
	mul.wide.u32 	%rd23, %r3, 4;
	add.s64 	%rd24, %rd23, %rd2;
	add.s64 	%rd66, %rd24, 16;
	mov.f32 	%f66, 0f00000000;
	mov.u32 	%r35, %r2;
$L__BB0_3:
	.pragma "nounroll";
	mul.wide.s32 	%rd25, %r35, 4;
	add.s64 	%rd26, %rd3, %rd25;
	add.s64 	%rd27, %rd4, %rd25;
	add.s64 	%rd28, %rd5, %rd25;
	add.s64 	%rd29, %rd6, %rd25;
	add.s64 	%rd30, %rd7, %rd25;
	add.s64 	%rd31, %rd8, %rd25;
	add.s64 	%rd32, %rd9, %rd25;
	add.s64 	%rd33, %rd1, %rd25;
	ld.global.f32 	%f16, [%rd66+-16];
	ld.global.f32 	%f17, [%rd33];
	fma.rn.f32 	%f18, %f16, %f17, %f66;
	ld.global.f32 	%f19, [%rd66+-12];
	ld.global.f32 	%f20, [%rd26];
	fma.rn.f32 	%f21, %f19, %f20, %f18;
	ld.global.f32 	%f22, [%rd66+-8];
	ld.global.f32 	%f23, [%rd27];
	fma.rn.f32 	%f24, %f22, %f23, %f21;
	ld.global.f32 	%f25, [%rd66+-4];
	ld.global.f32 	%f26, [%rd28];
	fma.rn.f32 	%f27, %f25, %f26, %f24;
	ld.global.f32 	%f28, [%rd66];
	ld.global.f32 	%f29, [%rd29];
	fma.rn.f32 	%f30, %f28, %f29, %f27;
	ld.global.f32 	%f31, [%rd66+4];
	ld.global.f32 	%f32, [%rd30];
	fma.rn.f32 	%f33, %f31, %f32, %f30;
	ld.global.f32 	%f34, [%rd66+8];
	ld.global.f32 	%f35, [%rd31];
	fma.rn.f32 	%f36, %f34, %f35, %f33;
	ld.global.f32 	%f37, [%rd66+12];
	ld.global.f32 	%f38, [%rd32];
	fma.rn.f32 	%f66, %f37, %f38, %f36;
	add.s32 	%r36, %r36, 8;
	add.s32 	%r35, %r35, %r7;
	add.s64 	%rd66, %rd66, 32;
	setp.ne.s32 	%p3, %r36, 0;
	@%p3 bra 	$L__BB0_3;
$L__BB0_4:
	setp.eq.s32 	%p4, %r4, 0;
	@%p4 bra 	$L__BB0_12;
	and.b32  	%r13, %r18, 3;
	setp.lt.u32 	%p5, %r4, 4;
	@%p5 bra 	$L__BB0_7;
	add.s32 	%r27, %r38, %r3;
	mul.wide.u32 	%rd34, %r27, 4;
	add.s64 	%rd35, %rd2, %rd34;
	ld.global.f32 	%f40, [%rd35];
	mad.lo.s32 	%r28, %r38, %r18, %r2;
	mul.wide.s32 	%rd36, %r28, 4;
	add.s64 	%rd37, %rd1, %rd36;
	ld.global.f32 	%f41, [%rd37];
	fma.rn.f32 	%f42, %f40, %f41, %f66;
	cvt.u64.u32 	%rd38, %r3;
	cvt.u64.u32 	%rd39, %r38;
	add.s64 	%rd40, %rd39, %rd38;
	shl.b64 	%rd41, %rd40, 2;
	add.s64 	%rd42, %rd2, %rd41;
	ld.global.f32 	%f43, [%rd42+4];
	mul.wide.s32 	%rd43, %r18, 4;
	add.s64 	%rd44, %rd37, %rd43;
	ld.global.f32 	%f44, [%rd44];
	fma.rn.f32 	%f45, %f43, %f44, %f42;
	ld.global.f32 	%f46, [%rd42+8];
	add.s64 	%rd45, %rd44, %rd43;
	ld.global.f32 	%f47, [%rd45];
	fma.rn.f32 	%f48, %f46, %f47, %f45;
	ld.global.f32 	%f49, [%rd42+12];
	add.s64 	%rd46, %rd45, %rd43;
	ld.global.f32 	%f50, [%rd46];
	fma.rn.f32 	%f66, %f49, %f50, %f48;
	add.s32 	%r38, %r38, 4;
$L__BB0_7:
	setp.eq.s32 	%p6, %r13, 0;
	@%p6 bra 	$L__BB0_12;
	setp.eq.s32 	%p7, %r13, 1;
	@%p7 bra 	$L__BB0_10;
	add.s32 	%r29, %r38, %r3;
	mul.wide.u32 	%rd47, %r29, 4;
	add.s64 	%rd48, %rd2, %rd47;
	ld.global.f32 	%f52, [%rd48];
	mad.lo.s32 	%r30, %r38, %r18, %r2;
	mul.wide.s32 	%rd49, %r30, 4;
	add.s64 	%rd50, %rd1, %rd49;
	ld.global.f32 	%f53, [%rd50];
	fma.rn.f32 	%f54, %f52, %f53, %f66;
	cvt.u64.u32 	%rd51, %r3;
	cvt.u64.u32 	%rd52, %r38;
	add.s64 	%rd53, %rd52, %rd51;
	shl.b64 	%rd54, %rd53, 2;
	add.s64 	%rd55, %rd2, %rd54;
	ld.global.f32 	%f55, [%rd55+4];
	mul.wide.s32 	%rd56, %r18, 4;
	add.s64 	%rd57, %rd50, %rd56;
	ld.global.f32 	%f56, [%rd57];
	fma.rn.f32 	%f66, %f55, %f56, %f54;
	add.s32 	%r38, %r38, 2;
$L__BB0_10:
	and.b32  	%r31, %r18, 1;
	setp.eq.b32 	%p8, %r31, 1;
	not.pred 	%p9, %p8;
	@%p9 bra 	$L__BB0_12;
	add.s32 	%r32, %r38, %r3;
	mul.wide.u32 	%rd58, %r32, 4;
	add.s64 	%rd59, %rd2, %rd58;
	ld.global.f32 	%f57, [%rd59];
	mad.lo.s32 	%r33, %r38, %r18, %r2;
	mul.wide.s32 	%rd60, %r33, 4;
	add.s64 	%rd61, %rd1, %rd60;
	ld.global.f32 	%f58, [%rd61];
	fma.rn.f32 	%f66, %f57, %f58, %f66;
$L__BB0_12:
	ld.param.u64 	%rd65, [_Z20matrixMultiplyKernelPKfS0_Pfi_param_2];
	add.s32 	%r34, %r3, %r2;
	cvta.to.global.u64 	%rd62, %rd65;
	mul.wide.s32 	%rd63, %r34, 4;
	add.s64 	%rd64, %rd62, %rd63;
	st.global.f32 	[%rd64], %f66;
$L__BB0_13:
	ret;

}
	// .globl	_Z25matrixMultiplyKernelTiledPKfS0_Pfi
.visible .entry _Z25matrixMultiplyKernelTiledPKfS0_Pfi(
	.param .u64 .ptr .align 1 _Z25matrixMultiplyKernelTiledPKfS0_Pfi_param_0,
	.param .u64 .ptr .align 1 _Z25matrixMultiplyKernelTiledPKfS0_Pfi_param_1,
	.param .u64 .ptr .align 1 _Z25matrixMultiplyKernelTiledPKfS0_Pfi_param_2,
	.param .u32 _Z25matrixMultiplyKernelTiledPKfS0_Pfi_param_3
)
{
	.reg .pred 	%p<8>;
	.reg .b32 	%r<42>;
	.reg .b32 	%f<111>;
	.reg .b64 	%rd<13>;
	// demoted variable
	.shared .align 4 .b8 _ZZ25matrixMultiplyKernelTiledPKfS0_PfiE4Asub[4224];
	// demoted variable
	.shared .align 4 .b8 _ZZ25matrixMultiplyKernelTiledPKfS0_PfiE4Bsub[4224];
	ld.param.u64 	%rd4, [_Z25matrixMultiplyKernelTiledPKfS0_Pfi_param_0];
	ld.param.u64 	%rd5, [_Z25matrixMultiplyKernelTiledPKfS0_Pfi_param_1];
	ld.param.u64 	%rd6, [_Z25matrixMultiplyKernelTiledPKfS0_Pfi_param_2];
	ld.param.u32 	%r23, [_Z25matrixMultiplyKernelTiledPKfS0_Pfi_param_3];
	mov.u32 	%r24, %ctaid.y;
	mov.u32 	%r25, %ntid.y;
	mov.u32 	%r39, %tid.y;
	mad.lo.s32 	%r2, %r24, %r25, %r39;
	mov.u32 	%r26, %ctaid.x;
	mov.u32 	%r27, %ntid.x;
	mov.u32 	%r37, %tid.x;
	mad.lo.s32 	%r4, %r26, %r27, %r37;
	setp.lt.s32 	%p1, %r23, 1;
	mov.f32 	%f110, 0f00000000;
	@%p1 bra 	$L__BB1_7;
	add.s32 	%r28, %r23, 31;
	shr.u32 	%r29, %r28, 5;
	mul.lo.s32 	%r30, %r39, 132;
	mov.u32 	%r31, _ZZ25matrixMultiplyKernelTiledPKfS0_PfiE4Asub;
	add.s32 	%r5, %r31, %r30;
	shl.b32 	%r32, %r37, 2;
	add.s32 	%r6, %r5, %r32;
	mov.u32 	%r33, _ZZ25matrixMultiplyKernelTiledPKfS0_PfiE4Bsub;
	add.s32 	%r8, %r33, %r32;
	add.s32 	%r7, %r8, %r30;
	neg.s32 	%r41, %r29;
	mad.lo.s32 	%r40, %r39, %r23, %r4;
	shl.b32 	%r11, %r23, 5;
	mad.lo.s32 	%r38, %r23, %r2, %r37;
	cvta.to.global.u64 	%rd1, %rd4;
	cvta.to.global.u64 	%rd2, %rd5;
	mov.f32 	%f110, 0f00000000;
$L__BB1_2:
	setp.ge.u32 	%p2, %r2, %r23;
	mul.wide.s32 	%rd7, %r38, 4;
	add.s64 	%rd3, %rd1, %rd7;
	setp.ge.s32 	%p3, %r37, %r23;
	mov.f32 	%f108, 0f00000000;
	or.pred  	%p4, %p2, %p3;
	@%p4 bra 	$L__BB1_4;
	ld.global.f32 	%f108, [%rd3];
$L__BB1_4:
	st.shared.f32 	[%r6], %f108;
	mov.f32 	%f109, 0f00000000;
	max.s32 	%r34, %r4, %r39;
	setp.ge.s32 	%p5, %r34, %r23;
	@%p5 bra 	$L__BB1_6;
	mul.wide.s32 	%rd8, %r40, 4;
	add.s64 	%rd9, %rd2, %rd8;
	ld.global.f32 	%f109, [%rd9];
$L__BB1_6:
	st.shared.f32 	[%r7], %f109;
	bar.sync 	0;
	ld.shared.f32 	%f12, [%r5];
	ld.shared.f32 	%f13, [%r8];
	fma.rn.f32 	%f14, %f12, %f13, %f110;
	ld.shared.f32 	%f15, [%r5+4];
	ld.shared.f32 	%f16, [%r8+132];
	fma.rn.f32 	%f17, %f15, %f16, %f14;
	ld.shared.f32 	%f18, [%r5+8];
	ld.shared.f32 	%f19, [%r8+264];
	fma.rn.f32 	%f20, %f18, %f19, %f17;
	ld.shared.f32 	%f21, [%r5+12];
	ld.shared.f32 	%f22, [%r8+396];
	fma.rn.f32 	%f23, %f21, %f22, %f20;
	ld.shared.f32 	%f24, [%r5+16];
	ld.shared.f32 	%f25, [%r8+528];
	fma.rn.f32 	%f26, %f24, %f25, %f23;
	ld.shared.f32 	%f27, [%r5+20];
	ld.shared.f32 	%f28, [%r8+660];
	fma.rn.f32 	%f29, %f27, %f28, %f26;
	ld.shared.f32 	%f30, [%r5+24];
	ld.shared.f32 	%f31, [%r8+792];
	fma.rn.f32 	%f32, %f30, %f31, %f29;
	ld.shared.f32 	%f33, [%r5+28];
	ld.shared.f32 	%f34, [%r8+924];
	fma.rn.f32 	%f35, %f33, %f34, %f32;
	ld.shared.f32 	%f36, [%r5+32];
	ld.shared.f32 	%f37, [%r8+1056];
	fma.rn.f32 	%f38, %f36, %f37, %f35;
	ld.shared.f32 	%f39, [%r5+36];
	ld.shared.f32 	%f40, [%r8+1188];
	fma.rn.f32 	%f41, %f39, %f40, %f38;
	ld.shared.f32 	%f42, [%r5+40];
	ld.shared.f32 	%f43, [%r8+1320];
	fma.rn.f32 	%f44, %f42, %f43, %f41;
	ld.shared.f32 	%f45, [%r5+44];
	ld.shared.f32 	%f46, [%r8+1452];
	fma.rn.f32 	%f47, %f45, %f46, %f44;
	ld.shared.f32 	%f48, [%r5+48];
	ld.shared.f32 	%f49, [%r8+1584];
	fma.rn.f32 	%f50, %f48, %f49, %f47;
	ld.shared.f32 	%f51, [%r5+52];
	ld.shared.f32 	%f52, [%r8+1716];
	fma.rn.f32 	%f53, %f51, %f52, %f50;
	ld.shared.f32 	%f54, [%r5+56];
	ld.shared.f32 	%f55, [%r8+1848];
	fma.rn.f32 	%f56, %f54, %f55, %f53;
	ld.shared.f32 	%f57, [%r5+60];
	ld.shared.f32 	%f58, [%r8+1980];
	fma.rn.f32 	%f59, %f57, %f58, %f56;
	ld.shared.f32 	%f60, [%r5+64];
	ld.shared.f32 	%f61, [%r8+2112];
	fma.rn.f32 	%f62, %f60, %f61, %f59;
	ld.shared.f32 	%f63, [%r5+68];
	ld.shared.f32 	%f64, [%r8+2244];
	fma.rn.f32 	%f65, %f63, %f64, %f62;
	ld.shared.f32 	%f66, [%r5+72];
	ld.shared.f32 	%f67, [%r8+2376];
	fma.rn.f32 	%f68, %f66, %f67, %f65;
	ld.shared.f32 	%f69, [%r5+76];
	ld.shared.f32 	%f70, [%r8+2508];
	fma.rn.f32 	%f71, %f69, %f70, %f68;
	ld.shared.f32 	%f72, [%r5+80];
	ld.shared.f32 	%f73, [%r8+2640];
	fma.rn.f32 	%f74, %f72, %f73, %f71;
	ld.shared.f32 	%f75, [%r5+84];
	ld.shared.f32 	%f76, [%r8+2772];
	fma.rn.f32 	%f77, %f75, %f76, %f74;
	ld.shared.f32 	%f78, [%r5+88];
	ld.shared.f32 	%f79, [%r8+2904];
	fma.rn.f32 	%f80, %f78, %f79, %f77;
	ld.shared.f32 	%f81, [%r5+92];
	ld.shared.f32 	%f82, [%r8+3036];
	fma.rn.f32 	%f83, %f81, %f82, %f80;
	ld.shared.f32 	%f84, [%r5+96];
	ld.shared.f32 	%f85, [%r8+3168];
	fma.rn.f32 	%f86, %f84, %f85, %f83;
	ld.shared.f32 	%f87, [%r5+100];
	ld.shared.f32 	%f88, [%r8+3300];
	fma.rn.f32 	%f89, %f87, %f88, %f86;
	ld.shared.f32 	%f90, [%r5+104];
	ld.shared.f32 	%f91, [%r8+3432];
	fma.rn.f32 	%f92, %f90, %f91, %f89;
	ld.shared.f32 	%f93, [%r5+108];
	ld.shared.f32 	%f94, [%r8+3564];
	fma.rn.f32 	%f95, %f93, %f94, %f92;
	ld.shared.f32 	%f96, [%r5+112];
	ld.shared.f32 	%f97, [%r8+3696];
	fma.rn.f32 	%f98, %f96, %f97, %f95;
	ld.shared.f32 	%f99, [%r5+116];
	ld.shared.f32 	%f100, [%r8+3828];
	fma.rn.f32 	%f101, %f99, %f100, %f98;
	ld.shared.f32 	%f102, [%r5+120];
	ld.shared.f32 	%f103, [%r8+3960];
	fma.rn.f32 	%f104, %f102, %f103, %f101;
	ld.shared.f32 	%f105, [%r5+124];
	ld.shared.f32 	%f106, [%r8+4092];
	fma.rn.f32 	%f110, %f105, %f106, %f104;
	bar.sync 	0;
	add.s32 	%r41, %r41, 1;
	setp.ne.s32 	%p6, %r41, 0;
	add.s32 	%r40, %r40, %r11;
	add.s32 	%r39, %r39, 32;
	add.s32 	%r38, %r38, 32;
	add.s32 	%r37, %r37, 32;
	@%p6 bra 	$L__BB1_2;
$L__BB1_7:
	max.s32 	%r35, %r2, %r4;
	setp.ge.s32 	%p7, %r35, %r23;
	@%p7 bra 	$L__BB1_9;
	mad.lo.s32 	%r36, %r23, %r2, %r4;
	cvta.to.global.u64 	%rd10, %rd6;
	mul.wide.s32 	%rd11, %r36, 4;
	add.s64 	%rd12, %rd10, %rd11;
	st.global.f32 	[%rd12], %f110;
$L__BB1_9:
	ret;

}


// ===== COMPILED SASS (sm_100) =====

	.target	sm_100

	.elftype	@"ET_EXEC"


//--------------------- .note.nv.tkinfo           --------------------------
	.section	.note.nv.tkinfo,"",@"SHT_NOTE"
	.sectionflags	@"SHF_NOTE_NV_TKINFO"
	.tkinfo
        /*0018*/ 	.word	0x00000002
        /*0030*/ 	.string	""
        /*0030*/ 	.string	"ptxas"
        /*0030*/ 	.string	"Cuda compilation tools, release 13.0, V13.0.88"
        /*0030*/ 	.string	"Build cuda_13.0.r13.0/compiler.36424714_0"
        /*0030*/ 	.string	"-arch sm_100 -m 64 "



//--------------------- .note.nv.cuinfo           --------------------------
	.section	.note.nv.cuinfo,"",@"SHT_NOTE"
	.sectionflags	@"SHF_NOTE_NV_CUINFO"
        /*0018*/ 	.short	0x0002
        /*001a*/ 	.short	0x0064
        /*001c*/ 	.short	0x0082
	.zero		2


//--------------------- .nv.info                  --------------------------
	.section	.nv.info,"",@"SHT_CUDA_INFO"
	.align	4


	//----- nvinfo : EIATTR_REGCOUNT
	.align		4
        /*0000*/ 	.byte	0x04, 0x2f
        /*0002*/ 	.short	(.L_1 - .L_0)
	.align		4
.L_0:
        /*0004*/ 	.word	index@(_Z20matrixMultiplyKernelPKfS0_Pfi)
        /*0008*/ 	.word	0x0000001e


	//----- nvinfo : EIATTR_FRAME_SIZE
	.align		4
.L_1:
        /*000c*/ 	.byte	0x04, 0x11
        /*000e*/ 	.short	(.L_3 - .L_2)
	.align		4
.L_2:
        /*0010*/ 	.word	index@(_Z20matrixMultiplyKernelPKfS0_Pfi)
        /*0014*/ 	.word	0x00000000


	//----- nvinfo : EIATTR_REGCOUNT
	.align		4
.L_3:
        /*0018*/ 	.byte	0x04, 0x2f
        /*001a*/ 	.short	(.L_5 - .L_4)
	.align		4
.L_4:
        /*001c*/ 	.word	index@(_Z25matrixMultiplyKernelTiledPKfS0_Pfi)
        /*0020*/ 	.word	0x00000020


	//----- nvinfo : EIATTR_FRAME_SIZE
	.align		4
.L_5:
        /*0024*/ 	.byte	0x04, 0x11
        /*0026*/ 	.short	(.L_7 - .L_6)
	.align		4
.L_6:
        /*0028*/ 	.word	index@(_Z25matrixMultiplyKernelTiledPKfS0_Pfi)
        /*002c*/ 	.word	0x00000000


	//----- nvinfo : EIATTR_MIN_STACK_SIZE
	.align		4
.L_7:
        /*0030*/ 	.byte	0x04, 0x12
        /*0032*/ 	.short	(.L_9 - .L_8)
	.align		4
.L_8:
        /*0034*/ 	.word	index@(_Z25matrixMultiplyKernelTiledPKfS0_Pfi)
        /*0038*/ 	.word	0x00000000


	//----- nvinfo : EIATTR_MIN_STACK_SIZE
	.align		4
.L_9:
        /*003c*/ 	.byte	0x04, 0x12
        /*003e*/ 	.short	(.L_11 - .L_10)
	.align		4
.L_10:
        /*0040*/ 	.word	index@(_Z20matrixMultiplyKernelPKfS0_Pfi)
        /*0044*/ 	.word	0x00000000
.L_11:


//--------------------- .nv.compat                --------------------------
	.section	.nv.compat,"",@"SHT_CUDA_COMPAT_INFO"
	.align	4
        /*0000*/ 	.byte	0x02, 0x09, 0x00, 0x00, 0x02, 0x02, 0x01, 0x00, 0x02, 0x05, 0x05, 0x00, 0x03, 0x07, 0x01, 0x01
        /*0010*/ 	.byte	0x02, 0x03, 0x00, 0x00, 0x02, 0x06, 0x01, 0x00, 0x04, 0x0b, 0x08, 0x00, 0x09, 0x00, 0x00, 0x00
        /*0020*/ 	.byte	0x00, 0x00, 0x00, 0x00


//--------------------- .nv.info._Z25matrixMultiplyKernelTiledPKfS0_Pfi --------------------------
	.section	.nv.info._Z25matrixMultiplyKernelTiledPKfS0_Pfi,"",@"SHT_CUDA_INFO"
	.sectionflags	@""
	.align	4


	//----- nvinfo : EIATTR_CUDA_API_VERSION
	.align		4
        /*0000*/ 	.byte	0x04, 0x37
        /*0002*/ 	.short	(.L_13 - .L_12)
.L_12:
        /*0004*/ 	.word	0x00000082


	//----- nvinfo : EIATTR_KPARAM_INFO
	.align		4
.L_13:
        /*0008*/ 	.byte	0x04, 0x17
        /*000a*/ 	.short	(.L_15 - .L_14)
.L_14:
        /*000c*/ 	.word	0x00000000
        /*0010*/ 	.short	0x0003
        /*0012*/ 	.short	0x0018
        /*0014*/ 	.byte	0x00, 0xf0, 0x11, 0x00


	//----- nvinfo : EIATTR_KPARAM_INFO
	.align		4
.L_15:
        /*0018*/ 	.byte	0x04, 0x17
        /*001a*/ 	.short	(.L_17 - .L_16)
.L_16:
        /*001c*/ 	.word	0x00000000
        /*0020*/ 	.short	0x0002
        /*0022*/ 	.short	0x0010
        /*0024*/ 	.byte	0x00, 0xf5, 0x21, 0x00


	//----- nvinfo : EIATTR_KPARAM_INFO
	.align		4
.L_17:
        /*0028*/ 	.byte	0x04, 0x17
        /*002a*/ 	.short	(.L_19 - .L_18)
.L_18:
        /*002c*/ 	.word	0x00000000
        /*0030*/ 	.short	0x0001
        /*0032*/ 	.short	0x0008
        /*0034*/ 	.byte	0x00, 0xf5, 0x21, 0x00


	//----- nvinfo : EIATTR_KPARAM_INFO
	.align		4
.L_19:
        /*0038*/ 	.byte	0x04, 0x17
        /*003a*/ 	.short	(.L_21 - .L_20)
.L_20:
        /*003c*/ 	.word	0x00000000
        /*0040*/ 	.short	0x0000
        /*0042*/ 	.short	0x0000
        /*0044*/ 	.byte	0x00, 0xf5, 0x21, 0x00


	//----- nvinfo : EIATTR_SPARSE_MMA_MASK
	.align		4
.L_21:
        /*0048*/ 	.byte	0x03, 0x50
        /*004a*/ 	.short	0x0000


	//----- nvinfo : EIATTR_MAXREG_COUNT
	.align		4
        /*004c*/ 	.byte	0x03, 0x1b
        /*004e*/ 	.short	0x00ff


	//----- nvinfo : EIATTR_NUM_BARRIERS
	.align		4
        /*0050*/ 	.byte	0x02, 0x4c
        /*0052*/ 	.byte	0x01
	.zero		1


	//----- nvinfo : EIATTR_MERCURY_ISA_VERSION
	.align		4
        /*0054*/ 	.byte	0x03, 0x5f
        /*0056*/ 	.short	0x0101


	//----- nvinfo : EIATTR_VRC_CTA_INIT_COUNT
	.align		4
        /*0058*/ 	.byte	0x02, 0x4a
	.zero		1
	.zero		1


	//----- nvinfo : EIATTR_EXIT_INSTR_OFFSETS
	.align		4
        /*005c*/ 	.byte	0x04, 0x1c
        /*005e*/ 	.short	(.L_23 - .L_22)


	//   ....[0]....
.L_22:
        /*0060*/ 	.word	0x00000990


	//   ....[1]....
        /*0064*/ 	.word	0x000009e0


	//----- nvinfo : EIATTR_CBANK_PARAM_SIZE
	.align		4
.L_23:
        /*0068*/ 	.byte	0x03, 0x19
        /*006a*/ 	.short	0x001c


	//----- nvinfo : EIATTR_PARAM_CBANK
	.align		4
        /*006c*/ 	.byte	0x04, 0x0a
        /*006e*/ 	.short	(.L_25 - .L_24)
	.align		4
.L_24:
        /*0070*/ 	.word	index@(.nv.constant0._Z25matrixMultiplyKernelTiledPKfS0_Pfi)
        /*0074*/ 	.short	0x0380
        /*0076*/ 	.short	0x001c


	//----- nvinfo : EIATTR_SW_WAR
	.align		4
.L_25:
        /*0078*/ 	.byte	0x04, 0x36
        /*007a*/ 	.short	(.L_27 - .L_26)
.L_26:
        /*007c*/ 	.word	0x00000008
.L_27:


//--------------------- .nv.info._Z20matrixMultiplyKernelPKfS0_Pfi --------------------------
	.section	.nv.info._Z20matrixMultiplyKernelPKfS0_Pfi,"",@"SHT_CUDA_INFO"
	.sectionflags	@""
	.align	4


	//----- nvinfo : EIATTR_CUDA_API_VERSION
	.align		4
        /*0000*/ 	.byte	0x04, 0x37
        /*0002*/ 	.short	(.L_29 - .L_28)
.L_28:
        /*0004*/ 	.word	0x00000082


	//----- nvinfo : EIATTR_KPARAM_INFO
	.align		4
.L_29:
        /*0008*/ 	.byte	0x04, 0x17
        /*000a*/ 	.short	(.L_31 - .L_30)
.L_30:
        /*000c*/ 	.word	0x00000000
        /*0010*/ 	.short	0x0003
        /*0012*/ 	.short	0x0018
        /*0014*/ 	.byte	0x00, 0xf0, 0x11, 0x00


	//----- nvinfo : EIATTR_KPARAM_INFO
	.align		4
.L_31:
        /*0018*/ 	.byte	0x04, 0x17
        /*001a*/ 	.short	(.L_33 - .L_32)
.L_32:
        /*001c*/ 	.word	0x00000000
        /*0020*/ 	.short	0x0002
        /*0022*/ 	.short	0x0010
        /*0024*/ 	.byte	0x00, 0xf5, 0x21, 0x00


	//----- nvinfo : EIATTR_KPARAM_INFO
	.align		4
.L_33:
        /*0028*/ 	.byte	0x04, 0x17
        /*002a*/ 	.short	(.L_35 - .L_34)
.L_34:
        /*002c*/ 	.word	0x00000000
        /*0030*/ 	.short	0x0001
        /*0032*/ 	.short	0x0008
        /*0034*/ 	.byte	0x00, 0xf5, 0x21, 0x00


	//----- nvinfo : EIATTR_KPARAM_INFO
	.align		4
.L_35:
        /*0038*/ 	.byte	0x04, 0x17
        /*003a*/ 	.short	(.L_37 - .L_36)
.L_36:
        /*003c*/ 	.word	0x00000000
        /*0040*/ 	.short	0x0000
        /*0042*/ 	.short	0x0000
        /*0044*/ 	.byte	0x00, 0xf5, 0x21, 0x00


	//----- nvinfo : EIATTR_SPARSE_MMA_MASK
	.align		4
.L_37:
        /*0048*/ 	.byte	0x03, 0x50
        /*004a*/ 	.short	0x0000


	//----- nvinfo : EIATTR_MAXREG_COUNT
	.align		4
        /*004c*/ 	.byte	0x03, 0x1b
        /*004e*/ 	.short	0x00ff


	//----- nvinfo : EIATTR_MERCURY_ISA_VERSION
	.align		4
        /*0050*/ 	.byte	0x03, 0x5f
        /*0052*/ 	.short	0x0101


	//----- nvinfo : EIATTR_VRC_CTA_INIT_COUNT
	.align		4
        /*0054*/ 	.byte	0x02, 0x4a
	.zero		1
	.zero		1


	//----- nvinfo : EIATTR_EXIT_INSTR_OFFSETS
	.align		4
        /*0058*/ 	.byte	0x04, 0x1c
        /*005a*/ 	.short	(.L_39 - .L_38)


	//   ....[0]....
.L_38:
        /*005c*/ 	.word	0x000000c0


	//   ....[1]....
        /*0060*/ 	.word	0x00000a90


	//----- nvinfo : EIATTR_CBANK_PARAM_SIZE
	.align		4
.L_39:
        /*0064*/ 	.byte	0x03, 0x19
        /*0066*/ 	.short	0x001c


	//----- nvinfo : EIATTR_PARAM_CBANK
	.align		4
        /*0068*/ 	.byte	0x04, 0x0a
        /*006a*/ 	.short	(.L_41 - .L_40)
	.align		4
.L_40:
        /*006c*/ 	.word	index@(.nv.constant0._Z20matrixMultiplyKernelPKfS0_Pfi)
        /*0070*/ 	.short	0x0380
        /*0072*/ 	.short	0x001c


	//----- nvinfo : EIATTR_SW_WAR
	.align		4
.L_41:
        /*0074*/ 	.byte	0x04, 0x36
        /*0076*/ 	.short	(.L_43 - .L_42)
.L_42:
        /*0078*/ 	.word	0x00000008
.L_43:


//--------------------- .nv.callgraph             --------------------------
	.section	.nv.callgraph,"",@"SHT_CUDA_CALLGRAPH"
	.align	4
	.sectionentsize	8
	.align		4
        /*0000*/ 	.word	0x00000000
	.align		4
        /*0004*/ 	.word	0xffffffff
	.align		4
        /*0008*/ 	.word	0x00000000
	.align		4
        /*000c*/ 	.word	0xfffffffe
	.align		4
        /*0010*/ 	.word	0x00000000
	.align		4
        /*0014*/ 	.word	0xfffffffd
	.align		4
        /*0018*/ 	.word	0x00000000
	.align		4
        /*001c*/ 	.word	0xfffffffc


//--------------------- .text._Z25matrixMultiplyKernelTiledPKfS0_Pfi --------------------------
	.section	.text._Z25matrixMultiplyKernelTiledPKfS0_Pfi,"ax",@progbits
	.align	128
        .global         _Z25matrixMultiplyKernelTiledPKfS0_Pfi
        .type           _Z25matrixMultiplyKernelTiledPKfS0_Pfi,@function
        .size           _Z25matrixMultiplyKernelTiledPKfS0_Pfi,(.L_x_8 - _Z25matrixMultiplyKernelTiledPKfS0_Pfi)
        .other          _Z25matrixMultiplyKernelTiledPKfS0_Pfi,@"STO_CUDA_ENTRY STV_DEFAULT"
_Z25matrixMultiplyKernelTiledPKfS0_Pfi:
.text._Z25matrixMultiplyKernelTiledPKfS0_Pfi:
[----:B------:R-:W-:Y:S01]  /*0000*/  LDC R1, c[0x0][0x37c] ;  /* 0x0000df00ff017b82 */ /* 0x000fe20000000800 */
[----:B------:R-:W0:Y:S01]  /*0010*/  S2R R13, SR_TID.Y ;  /* 0x00000000000d7919 */ /* 0x000e220000002200 */
[----:B------:R-:W1:Y:S06]  /*0020*/  LDCU UR6, c[0x0][0x398] ;  /* 0x00007300ff0677ac */ /* 0x000e6c0008000800 */
[----:B------:R-:W0:Y:S01]  /*0030*/  LDC R9, c[0x0][0x364] ;  /* 0x0000d900ff097b82 */ /* 0x000e220000000800 */
[----:B------:R-:W-:Y:S01]  /*0040*/  HFMA2 R21, -RZ, RZ, 0, 0 ;  /* 0x00000000ff157431 */ /* 0x000fe200000001ff */
[----:B------:R-:W2:Y:S06]  /*0050*/  S2R R19, SR_TID.X ;  /* 0x0000000000137919 */ /* 0x000eac0000002100 */
[----:B------:R-:W0:Y:S08]  /*0060*/  S2UR UR4, SR_CTAID.Y ;  /* 0x00000000000479c3 */ /* 0x000e300000002600 */
[----:B------:R-:W2:Y:S01]  /*0070*/  S2UR UR5, SR_CTAID.X ;  /* 0x00000000000579c3 */ /* 0x000ea20000002500 */
[----:B-1----:R-:W-:-:S04]  /*0080*/  MOV R0, UR6 ;  /* 0x0000000600007c02 */ /* 0x002fc80008000f00 */
[----:B------:R-:W-:-:S03]  /*0090*/  ISETP.GE.AND P0, PT, R0, 0x1, PT ;  /* 0x000000010000780c */ /* 0x000fc60003f06270 */
[----:B------:R-:W2:Y:S01]  /*00a0*/  LDC R8, c[0x0][0x360] ;  /* 0x0000d800ff087b82 */ /* 0x000ea20000000800 */
[----:B0-----:R-:W-:Y:S02]  /*00b0*/  IMAD R9, R9, UR4, R13 ;  /* 0x0000000409097c24 */ /* 0x001fe4000f8e020d */
[----:B--2---:R-:W-:Y:S01]  /*00c0*/  IMAD R8, R8, UR5, R19 ;  /* 0x0000000508087c24 */ /* 0x004fe2000f8e0213 */
[----:B------:R-:W0:Y:S04]  /*00d0*/  LDCU.64 UR4, c[0x0][0x358] ;  /* 0x00006b00ff0477ac */ /* 0x000e280008000a00 */
[----:B------:R-:W-:Y:S02]  /*00e0*/  VIMNMX R11, PT, PT, R9, R8, !PT ;  /* 0x00000008090b7248 */ /* 0x000fe40007fe0100 */
[----:B------:R-:W-:Y:S05]  /*00f0*/  @!P0 BRA `(.L_x_0) ;  /* 0x0000000800208947 */ /* 0x000fea0003800000 */
[----:B------:R-:W1:Y:S01]  /*0100*/  S2R R7, SR_CgaCtaId ;  /* 0x0000000000077919 */ /* 0x000e620000008800 */
[----:B------:R-:W2:Y:S01]  /*0110*/  LDC R10, c[0x0][0x398] ;  /* 0x0000e600ff0a7b82 */ /* 0x000ea20000000800 */
[----:B------:R-:W-:Y:S01]  /*0120*/  MOV R5, 0x400 ;  /* 0x0000040000057802 */ /* 0x000fe20000000f00 */
[-C--:B------:R-:W-:Y:S01]  /*0130*/  IMAD R17, R13, R0.reuse, R8 ;  /* 0x000000000d117224 */ /* 0x080fe200078e0208 */
[----:B------:R-:W-:Y:S01]  /*0140*/  IADD3 R4, PT, PT, R0, 0x1f, RZ ;  /* 0x0000001f00047810 */ /* 0x000fe20007ffe0ff */
[----:B------:R-:W-:Y:S01]  /*0150*/  IMAD R15, R9, R0, R19 ;  /* 0x00000000090f7224 */ /* 0x000fe200078e0213 */
[----:B------:R-:W-:Y:S02]  /*0160*/  IADD3 R6, PT, PT, R5, 0x1080, RZ ;  /* 0x0000108005067810 */ /* 0x000fe40007ffe0ff */
[----:B------:R-:W-:Y:S01]  /*0170*/  SHF.R.U32.HI R4, RZ, 0x5, R4 ;  /* 0x00000005ff047819 */ /* 0x000fe20000011604 */
[----:B------:R-:W3:Y:S01]  /*0180*/  LDC.64 R2, c[0x0][0x380] ;  /* 0x0000e000ff027b82 */ /* 0x000ee20000000a00 */
[----:B------:R-:W-:-:S02]  /*0190*/  MOV R21, RZ ;  /* 0x000000ff00157202 */ /* 0x000fc40000000f00 */
[----:B------:R-:W-:Y:S02]  /*01a0*/  IADD3 R18, PT, PT, -R4, RZ, RZ ;  /* 0x000000ff04127210 */ /* 0x000fe40007ffe1ff */
[C---:B-1----:R-:W-:Y:S02]  /*01b0*/  LEA R12, R7.reuse, R5, 0x18 ;  /* 0x00000005070c7211 */ /* 0x042fe400078ec0ff */
[----:B------:R-:W-:-:S03]  /*01c0*/  LEA R6, R7, R6, 0x18 ;  /* 0x0000000607067211 */ /* 0x000fc600078ec0ff */
[----:B------:R-:W-:Y:S01]  /*01d0*/  IMAD R12, R13, 0x84, R12 ;  /* 0x000000840d0c7824 */ /* 0x000fe200078e020c */
[----:B------:R-:W-:-:S04]  /*01e0*/  LEA R14, R19, R6, 0x2 ;  /* 0x00000006130e7211 */ /* 0x000fc800078e10ff */
[----:B------:R-:W-:Y:S01]  /*01f0*/  LEA R20, R19, R12, 0x2 ;  /* 0x0000000c13147211 */ /* 0x000fe200078e10ff */
[----:B------:R-:W-:-:S07]  /*0200*/  IMAD R16, R13, 0x84, R14 ;  /* 0x000000840d107824 */ /* 0x000fce00078e020e */
.L_x_1:
[----:B--2---:R-:W-:Y:S01]  /*0210*/  MOV R0, R10 ;  /* 0x0000000a00007202 */ /* 0x004fe20000000f00 */
[----:B------:R-:W-:Y:S01]  /*0220*/  HFMA2 R27, -RZ, RZ, 0, 0 ;  /* 0x00000000ff1b7431 */ /* 0x000fe200000001ff */
[----:B------:R-:W-:Y:S02]  /*0230*/  VIMNMX R5, PT, PT, R8, R13, !PT ;  /* 0x0000000d08057248 */ /* 0x000fe40007fe0100 */
[-C--:B------:R-:W-:Y:S02]  /*0240*/  ISETP.GE.AND P0, PT, R19, R0.reuse, PT ;  /* 0x000000001300720c */ /* 0x080fe40003f06270 */
[-C--:B------:R-:W-:Y:S01]  /*0250*/  ISETP.GE.AND P1, PT, R5, R0.reuse, PT ;  /* 0x000000000500720c */ /* 0x080fe20003f26270 */
[----:B---3--:R-:W-:Y:S01]  /*0260*/  IMAD.WIDE R4, R15, 0x4, R2 ;  /* 0x000000040f047825 */ /* 0x008fe200078e0202 */
[----:B------:R-:W-:Y:S02]  /*0270*/  ISETP.GE.U32.OR P0, PT, R9, R0, P0 ;  /* 0x000000000900720c */ /* 0x000fe40000706470 */
[----:B------:R-:W-:-:S09]  /*0280*/  MOV R29, RZ ;  /* 0x000000ff001d7202 */ /* 0x000fd20000000f00 */
[----:B------:R-:W1:Y:S02]  /*0290*/  @!P1 LDC.64 R6, c[0x0][0x388] ;  /* 0x0000e200ff069b82 */ /* 0x000e640000000a00 */
[----:B0-----:R-:W2:Y:S01]  /*02a0*/  @!P0 LDG.E R27, desc[UR4][R4.64] ;  /* 0x00000004041b8981 */ /* 0x001ea2000c1e1900 */
[----:B-1----:R-:W-:-:S05]  /*02b0*/  @!P1 IMAD.WIDE R6, R17, 0x4, R6 ;  /* 0x0000000411069825 */ /* 0x002fca00078e0206 */
[----:B------:R-:W3:Y:S04]  /*02c0*/  @!P1 LDG.E R29, desc[UR4][R6.64] ;  /* 0x00000004061d9981 */ /* 0x000ee8000c1e1900 */
[----:B--2---:R-:W-:Y:S04]  /*02d0*/  STS [R20], R27 ;  /* 0x0000001b14007388 */ /* 0x004fe80000000800 */
[----:B---3--:R-:W-:Y:S01]  /*02e0*/  STS [R16], R29 ;  /* 0x0000001d10007388 */ /* 0x008fe20000000800 */
[----:B------:R-:W-:Y:S06]  /*02f0*/  BAR.SYNC.DEFER_BLOCKING 0x0 ;  /* 0x0000000000007b1d */ /* 0x000fec0000010000 */
[----:B------:R-:W-:Y:S04]  /*0300*/  LDS R26, [R12] ;  /* 0x000000000c1a7984 */ /* 0x000fe80000000800 */
[----:B------:R-:W0:Y:S04]  /*0310*/  LDS R28, [R14] ;  /* 0x000000000e1c7984 */ /* 0x000e280000000800 */
[----:B------:R-:W-:Y:S04]  /*0320*/  LDS R5, [R12+0x4] ;  /* 0x000004000c057984 */ /* 0x000fe80000000800 */
[----:B------:R-:W1:Y:S04]  /*0330*/  LDS R4, [R14+0x84] ;  /* 0x000084000e047984 */ /* 0x000e680000000800 */
[----:B------:R-:W-:Y:S04]  /*0340*/  LDS R24, [R12+0x8] ;  /* 0x000008000c187984 */ /* 0x000fe80000000800 */
[----:B------:R-:W2:Y:S04]  /*0350*/  LDS R25, [R14+0x108] ;  /* 0x000108000e197984 */ /* 0x000ea80000000800 */
[----:B------:R-:W-:Y:S04]  /*0360*/  LDS R23, [R12+0xc] ;  /* 0x00000c000c177984 */ /* 0x000fe80000000800 */
[----:B------:R-:W3:Y:S04]  /*0370*/  LDS R22, [R14+0x18c] ;  /* 0x00018c000e167984 */ /* 0x000ee80000000800 */
[----:B------:R-:W-:Y:S04]  /*0380*/  LDS R6, [R12+0x14] ;  /* 0x000014000c067984 */ /* 0x000fe80000000800 */
[----:B------:R-:W-:Y:S01]  /*0390*/  LDS R7, [R14+0x294] ;  /* 0x000294000e077984 */ /* 0x000fe20000000800 */
[----:B0-----:R-:W-:-:S03]  /*03a0*/  FFMA R28, R26, R28, R21 ;  /* 0x0000001c1a1c7223 */ /* 0x001fc60000000015 */
[----:B------:R-:W-:Y:S04]  /*03b0*/  LDS R21, [R12+0x10] ;  /* 0x000010000c157984 */ /* 0x000fe80000000800 */
[----:B------:R-:W0:Y:S01]  /*03c0*/  LDS R26, [R14+0x210] ;  /* 0x000210000e1a7984 */ /* 0x000e220000000800 */
[----:B-1----:R-:W-:-:S03]  /*03d0*/  FFMA R5, R5, R4, R28 ;  /* 0x0000000405057223 */ /* 0x002fc6000000001c */
[----:B------:R-:W-:Y:S01]  /*03e0*/  LDS R4, [R12+0x18] ;  /* 0x000018000c047984 */ /* 0x000fe20000000800 */
[----:B--2---:R-:W-:-:S03]  /*03f0*/  FFMA R24, R24, R25, R5 ;  /* 0x0000001918187223 */ /* 0x004fc60000000005 */
[----:B------:R-:W1:Y:S01]  /*0400*/  LDS R5, [R14+0x318] ;  /* 0x000318000e057984 */ /* 0x000e620000000800 */
[----:B---3--:R-:W-:-:S03]  /*0410*/  FFMA R22, R23, R22, R24 ;  /* 0x0000001617167223 */ /* 0x008fc60000000018 */
[----:B------:R-:W-:Y:S04]  /*0420*/  LDS R23, [R12+0x1c] ;  /* 0x00001c000c177984 */ /* 0x000fe80000000800 */
[----:B------:R-:W2:Y:S01]  /*0430*/  LDS R24, [R14+0x39c] ;  /* 0x00039c000e187984 */ /* 0x000ea20000000800 */
[----:B0-----:R-:W-:-:S03]  /*0440*/  FFMA R25, R21, R26, R22 ;  /* 0x0000001a15197223 */ /* 0x001fc60000000016 */
[----:B------:R-:W-:Y:S04]  /*0450*/  LDS R21, [R12+0x20] ;  /* 0x000020000c157984 */ /* 0x000fe80000000800 */
[----:B------:R-:W0:Y:S01]  /*0460*/  LDS R22, [R14+0x420] ;  /* 0x000420000e167984 */ /* 0x000e220000000800 */
[----:B------:R-:W-:-:S03]  /*0470*/  FFMA R25, R6, R7, R25 ;  /* 0x0000000706197223 */ /* 0x000fc60000000019 */
[----:B------:R-:W-:Y:S04]  /*0480*/  LDS R6, [R12+0x24] ;  /* 0x000024000c067984 */ /* 0x000fe80000000800 */
[----:B------:R-:W3:Y:S01]  /*0490*/  LDS R7, [R14+0x4a4] ;  /* 0x0004a4000e077984 */ /* 0x000ee20000000800 */
[----:B-1----:R-:W-:-:S03]  /*04a0*/  FFMA R4, R4, R5, R25 ;  /* 0x0000000504047223 */ /* 0x002fc60000000019 */
[----:B------:R-:W-:Y:S04]  /*04b0*/  LDS R25, [R12+0x28] ;  /* 0x000028000c197984 */ /* 0x000fe80000000800 */
[----:B------:R-:W1:Y:S01]  /*04c0*/  LDS R26, [R14+0x528] ;  /* 0x000528000e1a7984 */ /* 0x000e620000000800 */
[----:B--2---:R-:W-:-:S03]  /*04d0*/  FFMA R24, R23, R24, R4 ;  /* 0x0000001817187223 */ /* 0x004fc60000000004 */
[----:B------:R-:W-:Y:S04]  /*04e0*/  LDS R4, [R12+0x2c] ;  /* 0x00002c000c047984 */ /* 0x000fe80000000800 */
[----:B------:R-:W2:Y:S01]  /*04f0*/  LDS R5, [R14+0x5ac] ;  /* 0x0005ac000e057984 */ /* 0x000ea20000000800 */
[----:B0-----:R-:W-:-:S03]  /*0500*/  FFMA R23, R21, R22, R24 ;  /* 0x0000001615177223 */ /* 0x001fc60000000018 */
[----:B------:R-:W-:Y:S04]  /*0510*/  LDS R21, [R12+0x30] ;  /* 0x000030000c157984 */ /* 0x000fe80000000800 */
[----:B------:R-:W0:Y:S01]  /*0520*/  LDS R22, [R14+0x630] ;  /* 0x000630000e167984 */ /* 0x000e220000000800 */
[----:B---3--:R-:W-:-:S03]  /*0530*/  FFMA R6, R6, R7, R23 ;  /* 0x0000000706067223 */ /* 0x008fc60000000017 */
        /* <DEDUP_REMOVED lines=56> */
[----:B------:R-:W-:Y:S01]  /*08c0*/  IADD3 R18, PT, PT, R18, 0x1, RZ ;  /* 0x0000000112127810 */ /* 0x000fe20007ffe0ff */
[----:B------:R-:W-:Y:S03]  /*08d0*/  BAR.SYNC.DEFER_BLOCKING 0x0 ;  /* 0x0000000000007b1d */ /* 0x000fe60000010000 */
[----:B------:R-:W-:Y:S01]  /*08e0*/  ISETP.NE.AND P0, PT, R18, RZ, PT ;  /* 0x000000ff1200720c */ /* 0x000fe20003f05270 */
[----:B0-----:R-:W-:-:S04]  /*08f0*/  FFMA R22, R22, R21, R5 ;  /* 0x0000001516167223 */ /* 0x001fc80000000005 */
[----:B---3--:R-:W-:Y:S01]  /*0900*/  FFMA R23, R23, R24, R22 ;  /* 0x0000001817177223 */ /* 0x008fe20000000016 */
[----:B------:R-:W-:Y:S02]  /*0910*/  IADD3 R13, PT, PT, R13, 0x20, RZ ;  /* 0x000000200d0d7810 */ /* 0x000fe40007ffe0ff */
[----:B------:R-:W-:Y:S01]  /*0920*/  IADD3 R15, PT, PT, R15, 0x20, RZ ;  /* 0x000000200f0f7810 */ /* 0x000fe20007ffe0ff */
[----:B-1----:R-:W-:Y:S01]  /*0930*/  FFMA R6, R6, R7, R23 ;  /* 0x0000000706067223 */ /* 0x002fe20000000017 */
[----:B------:R-:W-:Y:S02]  /*0940*/  IADD3 R19, PT, PT, R19, 0x20, RZ ;  /* 0x0000002013137810 */ /* 0x000fe40007ffe0ff */
[----:B------:R-:W-:Y:S01]  /*0950*/  LEA R17, R0, R17, 0x5 ;  /* 0x0000001100117211 */ /* 0x000fe200078e28ff */
[----:B--2---:R-:W-:Y:S01]  /*0960*/  FFMA R21, R25, R4, R6 ;  /* 0x0000000419157223 */ /* 0x004fe20000000006 */
[----:B------:R-:W-:Y:S06]  /*0970*/  @P0 BRA `(.L_x_1) ;  /* 0xfffffff800240947 */ /* 0x000fec000383ffff */
.L_x_0:
[----:B------:R-:W-:-:S13]  /*0980*/  ISETP.GE.AND P0, PT, R11, R0, PT ;  /* 0x000000000b00720c */ /* 0x000fda0003f06270 */
[----:B0-----:R-:W-:Y:S05]  /*0990*/  @P0 EXIT ;  /* 0x000000000000094d */ /* 0x001fea0003800000 */
[----:B------:R-:W0:Y:S01]  /*09a0*/  LDC.64 R2, c[0x0][0x390] ;  /* 0x0000e400ff027b82 */ /* 0x000e220000000a00 */
[----:B------:R-:W-:-:S04]  /*09b0*/  IMAD R9, R9, R0, R8 ;  /* 0x0000000009097224 */ /* 0x000fc800078e0208 */
[----:B0-----:R-:W-:-:S05]  /*09c0*/  IMAD.WIDE R2, R9, 0x4, R2 ;  /* 0x0000000409027825 */ /* 0x001fca00078e0202 */
[----:B------:R-:W-:Y:S01]  /*09d0*/  STG.E desc[UR4][R2.64], R21 ;  /* 0x0000001502007986 */ /* 0x000fe2000c101904 */
[----:B------:R-:W-:Y:S05]  /*09e0*/  EXIT ;  /* 0x000000000000794d */ /* 0x000fea0003800000 */
.L_x_2:
[----:B------:R-:W-:-:S00]  /*09f0*/  BRA `(.L_x_2) ;  /* 0xfffffffc00fc7947 */ /* 0x000fc0000383ffff */
[----:B------:R-:W-:-:S00]  /*0a00*/  NOP ;  /* 0x0000000000007918 */ /* 0x000fc00000000000 */
[----:B------:R-:W-:-:S00]  /*0a10*/  NOP ;  /* 0x0000000000007918 */ /* 0x000fc00000000000 */
[----:B------:R-:W-:-:S00]  /*0a20*/  NOP ;  /* 0x0000000000007918 */ /* 0x000fc00000000000 */
[----:B------:R-:W-:-:S00]  /*0a30*/  NOP ;  /* 0x0000000000007918 */ /* 0x000fc00000000000 */
[----:B------:R-:W-:-:S00]  /*0a40*/  NOP ;  /* 0x0000000000007918 */ /* 0x000fc00000000000 */
[----:B------:R-:W-:-:S00]  /*0a50*/  NOP ;  /* 0x0000000000007918 */ /* 0x000fc00000000000 */
[----:B------:R-:W-:-:S00]  /*0a60*/  NOP ;  /* 0x0000000000007918 */ /* 0x000fc00000000000 */
[----:B------:R-:W-:-:S00]  /*0a70*/  NOP ;  /* 0x0000000000007918 */ /* 0x000fc00000000000 */
.L_x_8:


//--------------------- .text._Z20matrixMultiplyKernelPKfS0_Pfi --------------------------
	.section	.text._Z20matrixMultiplyKernelPKfS0_Pfi,"ax",@progbits
	.align	128
        .global         _Z20matrixMultiplyKernelPKfS0_Pfi
        .type           _Z20matrixMultiplyKernelPKfS0_Pfi,@function
        .size           _Z20matrixMultiplyKernelPKfS0_Pfi,(.L_x_9 - _Z20matrixMultiplyKernelPKfS0_Pfi)
        .other          _Z20matrixMultiplyKernelPKfS0_Pfi,@"STO_CUDA_ENTRY STV_DEFAULT"
_Z20matrixMultiplyKernelPKfS0_Pfi:
.text._Z20matrixMultiplyKernelPKfS0_Pfi:
[----:B------:R-:W-:Y:S01]  /*0000*/  LDC R1, c[0x0][0x37c] ;  /* 0x0000df00ff017b82 */ /* 0x000fe20000000800 */
[----:B------:R-:W0:Y:S07]  /*0010*/  S2R R13, SR_TID.Y ;  /* 0x00000000000d7919 */ /* 0x000e2e0000002200 */
[----:B------:R-:W0:Y:S01]  /*0020*/  S2UR UR4, SR_CTAID.Y ;  /* 0x00000000000479c3 */ /* 0x000e220000002600 */
[----:B------:R-:W1:Y:S01]  /*0030*/  LDCU UR20, c[0x0][0x398] ;  /* 0x00007300ff1477ac */ /* 0x000e620008000800 */
[----:B------:R-:W2:Y:S06]  /*0040*/  S2R R2, SR_TID.X ;  /* 0x0000000000027919 */ /* 0x000eac0000002100 */
[----:B------:R-:W0:Y:S08]  /*0050*/  LDC R0, c[0x0][0x364] ;  /* 0x0000d900ff007b82 */ /* 0x000e300000000800 */
[----:B------:R-:W2:Y:S08]  /*0060*/  S2UR UR5, SR_CTAID.X ;  /* 0x00000000000579c3 */ /* 0x000eb00000002500 */
[----:B------:R-:W2:Y:S01]  /*0070*/  LDC R3, c[0x0][0x360] ;  /* 0x0000d800ff037b82 */ /* 0x000ea20000000800 */
[----:B0-----:R-:W-:-:S02]  /*0080*/  IMAD R13, R0, UR4, R13 ;  /* 0x00000004000d7c24 */ /* 0x001fc4000f8e020d */
[----:B--2---:R-:W-:-:S05]  /*0090*/  IMAD R0, R3, UR5, R2 ;  /* 0x0000000503007c24 */ /* 0x004fca000f8e0202 */
[----:B------:R-:W-:-:S04]  /*00a0*/  VIMNMX R2, PT, PT, R13, R0, !PT ;  /* 0x000000000d027248 */ /* 0x000fc80007fe0100 */
[----:B-1----:R-:W-:-:S13]  /*00b0*/  ISETP.GE.AND P0, PT, R2, UR20, PT ;  /* 0x0000001402007c0c */ /* 0x002fda000bf06270 */
[----:B------:R-:W-:Y:S05]  /*00c0*/  @P0 EXIT ;  /* 0x000000000000094d */ /* 0x000fea0003800000 */
[----:B------:R-:W-:Y:S01]  /*00d0*/  UISETP.GE.U32.AND UP0, UPT, UR20, 0x8, UPT ;  /* 0x000000081400788c */ /* 0x000fe2000bf06070 */
[----:B------:R-:W-:Y:S02]  /*00e0*/  HFMA2 R12, -RZ, RZ, 0, 0 ;  /* 0x00000000ff0c7431 */ /* 0x000fe400000001ff */
[----:B------:R-:W-:Y:S01]  /*00f0*/  IMAD R13, R13, UR20, RZ ;  /* 0x000000140d0d7c24 */ /* 0x000fe2000f8e02ff */
[----:B------:R-:W-:Y:S01]  /*0100*/  UMOV UR4, URZ ;  /* 0x000000ff00047c82 */ /* 0x000fe20008000000 */
[----:B------:R-:W0:Y:S04]  /*0110*/  LDCU.64 UR18, c[0x0][0x358] ;  /* 0x00006b00ff1277ac */ /* 0x000e280008000a00 */
[----:B------:R-:W-:Y:S05]  /*0120*/  BRA.U !UP0, `(.L_x_3) ;  /* 0x0000000508047547 */ /* 0x000fea000b800000 */
[----:B------:R-:W1:Y:S01]  /*0130*/  LDCU.128 UR24, c[0x0][0x380] ;  /* 0x00007000ff1877ac */ /* 0x000e620008000c00 */
[----:B------:R-:W-:Y:S02]  /*0140*/  MOV R12, RZ ;  /* 0x000000ff000c7202 */ /* 0x000fe40000000f00 */
[----:B------:R-:W-:Y:S01]  /*0150*/  MOV R14, R0 ;  /* 0x00000000000e7202 */ /* 0x000fe20000000f00 */
[----:B------:R-:W-:-:S04]  /*0160*/  ULOP3.LUT UR4, UR20, 0x7ffffff8, URZ, 0xc0, !UPT ;  /* 0x7ffffff814047892 */ /* 0x000fc8000f8ec0ff */
[----:B------:R-:W-:Y:S01]  /*0170*/  UIADD3 UR5, UPT, UPT, -UR4, URZ, URZ ;  /* 0x000000ff04057290 */ /* 0x000fe2000fffe1ff */
[----:B-1----:R-:W-:Y:S01]  /*0180*/  MOV R2, UR24 ;  /* 0x0000001800027c02 */ /* 0x002fe20008000f00 */
[----:B------:R-:W-:Y:S01]  /*0190*/  UIMAD.WIDE UR6, UR20, 0x8, UR26 ;  /* 0x00000008140678a5 */ /* 0x000fe2000f8e021a */
[----:B------:R-:W-:Y:S01]  /*01a0*/  MOV R3, UR25 ;  /* 0x0000001900037c02 */ /* 0x000fe20008000f00 */
[----:B------:R-:W-:Y:S02]  /*01b0*/  UIMAD.WIDE UR8, UR20, 0xc, UR26 ;  /* 0x0000000c140878a5 */ /* 0x000fe4000f8e021a */
[----:B------:R-:W-:Y:S01]  /*01c0*/  UIMAD.WIDE UR10, UR20, 0x10, UR26 ;  /* 0x00000010140a78a5 */ /* 0x000fe2000f8e021a */
[----:B------:R-:W-:Y:S01]  /*01d0*/  IMAD.WIDE.U32 R2, R13, 0x4, R2 ;  /* 0x000000040d027825 */ /* 0x000fe200078e0002 */
[----:B------:R-:W-:Y:S02]  /*01e0*/  UIMAD.WIDE UR12, UR20, 0x14, UR26 ;  /* 0x00000014140c78a5 */ /* 0x000fe4000f8e021a */
[----:B------:R-:W-:Y:S01]  /*01f0*/  UIMAD.WIDE UR14, UR20, 0x18, UR26 ;  /* 0x00000018140e78a5 */ /* 0x000fe2000f8e021a */
[----:B------:R-:W-:Y:S01]  /*0200*/  IADD3 R2, P0, PT, R2, 0x10, RZ ;  /* 0x0000001002027810 */ /* 0x000fe20007f1e0ff */
[----:B------:R-:W-:-:S03]  /*0210*/  UIMAD.WIDE UR16, UR20, 0x1c, UR26 ;  /* 0x0000001c141078a5 */ /* 0x000fc6000f8e021a */
[----:B------:R-:W-:-:S09]  /*0220*/  IADD3.X R3, PT, PT, RZ, R3, RZ, P0, !PT ;  /* 0x00000003ff037210 */ /* 0x000fd200007fe4ff */
.L_x_4:
[----:B------:R-:W-:Y:S01]  /*0230*/  UIMAD.WIDE UR22, UR20, 0x4, UR26 ;  /* 0x00000004141678a5 */ /* 0x000fe2000f8e021a */
[----:B------:R-:W-:Y:S02]  /*0240*/  IMAD.MOV.U32 R23, RZ, RZ, 0x4 ;  /* 0x00000004ff177424 */ /* 0x000fe400078e00ff */
[----:B------:R-:W-:Y:S01]  /*0250*/  HFMA2 R11, -RZ, RZ, 0, 2.384185791015625e-07 ;  /* 0x00000004ff0b7431 */ /* 0x000fe200000001ff */
[----:B------:R-:W-:Y:S01]  /*0260*/  MOV R25, 0x4 ;  /* 0x0000000400197802 */ /* 0x000fe20000000f00 */
[----:B0-----:R-:W2:Y:S01]  /*0270*/  LDG.E R21, desc[UR18][R2.64+-0x10] ;  /* 0xfffff01202157981 */ /* 0x001ea2000c1e1900 */
[C---:B------:R-:W-:Y:S01]  /*0280*/  IMAD.WIDE R22, R14.reuse, R23, UR26 ;  /* 0x0000001a0e167e25 */ /* 0x040fe2000f8e0217 */
[----:B------:R-:W-:Y:S02]  /*0290*/  MOV R8, UR22 ;  /* 0x0000001600087c02 */ /* 0x000fe40008000f00 */
[----:B------:R-:W-:Y:S01]  /*02a0*/  MOV R9, UR23 ;  /* 0x0000001700097c02 */ /* 0x000fe20008000f00 */
[----:B------:R-:W3:Y:S02]  /*02b0*/  LDG.E R19, desc[UR18][R2.64+-0xc] ;  /* 0xfffff41202137981 */ /* 0x000ee4000c1e1900 */
[----:B------:R-:W-:-:S02]  /*02c0*/  IMAD.WIDE R8, R14, 0x4, R8 ;  /* 0x000000040e087825 */ /* 0x000fc400078e0208 */
[----:B------:R-:W2:Y:S01]  /*02d0*/  LDG.E R22, desc[UR18][R22.64] ;  /* 0x0000001216167981 */ /* 0x000ea2000c1e1900 */
[----:B------:R-:W-:Y:S01]  /*02e0*/  MOV R5, 0x4 ;  /* 0x0000000400057802 */ /* 0x000fe20000000f00 */
[C---:B------:R-:W-:Y:S02]  /*02f0*/  IMAD.WIDE R24, R14.reuse, R25, UR6 ;  /* 0x000000060e187e25 */ /* 0x040fe4000f8e0219 */
[----:B------:R0:W3:Y:S02]  /*0300*/  LDG.E R20, desc[UR18][R8.64] ;  /* 0x0000001208147981 */ /* 0x0000e4000c1e1900 */
[----:B------:R-:W-:Y:S02]  /*0310*/  IMAD.WIDE R10, R14, R11, UR8 ;  /* 0x000000080e0a7e25 */ /* 0x000fe4000f8e020b */
[----:B------:R-:W4:Y:S04]  /*0320*/  LDG.E R18, desc[UR18][R24.64] ;  /* 0x0000001218127981 */ /* 0x000f28000c1e1900 */
[----:B------:R-:W4:Y:S01]  /*0330*/  LDG.E R17, desc[UR18][R2.64+-0x8] ;  /* 0xfffff81202117981 */ /* 0x000f22000c1e1900 */
[----:B0-----:R-:W-:-:S02]  /*0340*/  HFMA2 R9, -RZ, RZ, 0, 2.384185791015625e-07 ;  /* 0x00000004ff097431 */ /* 0x001fc400000001ff */
[----:B------:R-:W-:Y:S01]  /*0350*/  IMAD.MOV.U32 R7, RZ, RZ, 0x4 ;  /* 0x00000004ff077424 */ /* 0x000fe200078e00ff */
[----:B------:R0:W5:Y:S01]  /*0360*/  LDG.E R16, desc[UR18][R10.64] ;  /* 0x000000120a107981 */ /* 0x000162000c1e1900 */
[----:B------:R-:W-:-:S03]  /*0370*/  IMAD.WIDE R4, R14, R5, UR10 ;  /* 0x0000000a0e047e25 */ /* 0x000fc6000f8e0205 */
[----:B------:R-:W5:Y:S01]  /*0380*/  LDG.E R15, desc[UR18][R2.64+-0x4] ;  /* 0xfffffc12020f7981 */ /* 0x000f62000c1e1900 */
[C---:B------:R-:W-:Y:S01]  /*0390*/  IMAD.WIDE R6, R14.reuse, R7, UR12 ;  /* 0x0000000c0e067e25 */ /* 0x040fe2000f8e0207 */
[----:B------:R-:W-:Y:S02]  /*03a0*/  MOV R27, 0x4 ;  /* 0x00000004001b7802 */ /* 0x000fe40000000f00 */
[----:B------:R1:W5:Y:S01]  /*03b0*/  LDG.E R4, desc[UR18][R4.64] ;  /* 0x0000001204047981 */ /* 0x000362000c1e1900 */
[----:B------:R-:W-:-:S03]  /*03c0*/  IMAD.WIDE R8, R14, R9, UR14 ;  /* 0x0000000e0e087e25 */ /* 0x000fc6000f8e0209 */
[----:B------:R-:W5:Y:S01]  /*03d0*/  LDG.E R23, desc[UR18][R2.64] ;  /* 0x0000001202177981 */ /* 0x000f62000c1e1900 */
[----:B0-----:R-:W-:-:S03]  /*03e0*/  IMAD.WIDE R10, R14, R27, UR16 ;  /* 0x000000100e0a7e25 */ /* 0x001fc6000f8e021b */
[----:B------:R-:W5:Y:S04]  /*03f0*/  LDG.E R7, desc[UR18][R6.64] ;  /* 0x0000001206077981 */ /* 0x000f68000c1e1900 */
[----:B------:R-:W5:Y:S04]  /*0400*/  LDG.E R24, desc[UR18][R2.64+0x4] ;  /* 0x0000041202187981 */ /* 0x000f68000c1e1900 */
[----:B------:R-:W5:Y:S04]  /*0410*/  LDG.E R8, desc[UR18][R8.64] ;  /* 0x0000001208087981 */ /* 0x000f68000c1e1900 */
[----:B------:R-:W5:Y:S04]  /*0420*/  LDG.E R25, desc[UR18][R2.64+0x8] ;  /* 0x0000081202197981 */ /* 0x000f68000c1e1900 */
[----:B------:R-:W5:Y:S04]  /*0430*/  LDG.E R10, desc[UR18][R10.64] ;  /* 0x000000120a0a7981 */ /* 0x000f68000c1e1900 */
[----:B------:R0:W5:Y:S01]  /*0440*/  LDG.E R27, desc[UR18][R2.64+0xc] ;  /* 0x00000c12021b7981 */ /* 0x000162000c1e1900 */
[----:B------:R-:W-:-:S04]  /*0450*/  UIADD3 UR5, UPT, UPT, UR5, 0x8, URZ ;  /* 0x0000000805057890 */ /* 0x000fc8000fffe0ff */
[----:B------:R-:W-:Y:S01]  /*0460*/  UISETP.NE.AND UP0, UPT, UR5, URZ, UPT ;  /* 0x000000ff0500728c */ /* 0x000fe2000bf05270 */
[----:B-1----:R-:W-:Y:S02]  /*0470*/  MOV R5, UR20 ;  /* 0x0000001400057c02 */ /* 0x002fe40008000f00 */
[----:B0-----:R-:W-:Y:S02]  /*0480*/  IADD3 R2, P0, PT, R2, 0x20, RZ ;  /* 0x0000002002027810 */ /* 0x001fe40007f1e0ff */
[----:B------:R-:W-:Y:S02]  /*0490*/  LEA R14, R5, R14, 0x3 ;  /* 0x0000000e050e7211 */ /* 0x000fe400078e18ff */
[----:B------:R-:W-:Y:S01]  /*04a0*/  IADD3.X R3, PT, PT, RZ, R3, RZ, P0, !PT ;  /* 0x00000003ff037210 */ /* 0x000fe200007fe4ff */
[----:B--2---:R-:W-:-:S04]  /*04b0*/  FFMA R22, R21, R22, R12 ;  /* 0x0000001615167223 */ /* 0x004fc8000000000c */
[----:B---3--:R-:W-:-:S04]  /*04c0*/  FFMA R20, R19, R20, R22 ;  /* 0x0000001413147223 */ /* 0x008fc80000000016 */
[----:B----4-:R-:W-:-:S04]  /*04d0*/  FFMA R18, R17, R18, R20 ;  /* 0x0000001211127223 */ /* 0x010fc80000000014 */
[----:B-----5:R-:W-:-:S04]  /*04e0*/  FFMA R16, R15, R16, R18 ;  /* 0x000000100f107223 */ /* 0x020fc80000000012 */
[----:B------:R-:W-:-:S04]  /*04f0*/  FFMA R23, R23, R4, R16 ;  /* 0x0000000417177223 */ /* 0x000fc80000000010 */
[----:B------:R-:W-:-:S04]  /*0500*/  FFMA R24, R24, R7, R23 ;  /* 0x0000000718187223 */ /* 0x000fc80000000017 */
[----:B------:R-:W-:-:S04]  /*0510*/  FFMA R8, R25, R8, R24 ;  /* 0x0000000819087223 */ /* 0x000fc80000000018 */
[----:B------:R-:W-:Y:S01]  /*0520*/  FFMA R12, R27, R10, R8 ;  /* 0x0000000a1b0c7223 */ /* 0x000fe20000000008 */
[----:B------:R-:W-:Y:S06]  /*0530*/  BRA.U UP0, `(.L_x_4) ;  /* 0xfffffffd003c7547 */ /* 0x000fec000b83ffff */
.L_x_3:
[----:B------:R-:W-:-:S04]  /*0540*/  ULOP3.LUT UR6, UR20, 0x7, URZ, 0xc0, !UPT ;  /* 0x0000000714067892 */ /* 0x000fc8000f8ec0ff */
[----:B------:R-:W-:-:S09]  /*0550*/  UISETP.NE.AND UP0, UPT, UR6, URZ, UPT ;  /* 0x000000ff0600728c */ /* 0x000fd2000bf05270 */
[----:B------:R-:W-:Y:S05]  /*0560*/  BRA.U !UP0, `(.L_x_5) ;  /* 0x0000000508387547 */ /* 0x000fea000b800000 */
[----:B------:R-:W-:Y:S02]  /*0570*/  UISETP.GE.U32.AND UP0, UPT, UR6, 0x4, UPT ;  /* 0x000000040600788c */ /* 0x000fe4000bf06070 */
[----:B------:R-:W-:-:S04]  /*0580*/  ULOP3.LUT UR5, UR20, 0x3, URZ, 0xc0, !UPT ;  /* 0x0000000314057892 */ /* 0x000fc8000f8ec0ff */
[----:B------:R-:W-:-:S03]  /*0590*/  UISETP.NE.AND UP1, UPT, UR5, URZ, UPT ;  /* 0x000000ff0500728c */ /* 0x000fc6000bf25270 */
[----:B------:R-:W-:Y:S08]  /*05a0*/  BRA.U !UP0, `(.L_x_6) ;  /* 0x00000001087c7547 */ /* 0x000ff0000b800000 */
[----:B------:R-:W1:Y:S01]  /*05b0*/  LDC.64 R6, c[0x0][0x388] ;  /* 0x0000e200ff067b82 */ /* 0x000e620000000a00 */
[----:B------:R-:W2:Y:S01]  /*05c0*/  LDCU.64 UR6, c[0x0][0x380] ;  /* 0x00007000ff0677ac */ /* 0x000ea20008000a00 */
[----:B------:R-:W-:Y:S01]  /*05d0*/  IMAD.U32 R9, RZ, RZ, UR4 ;  /* 0x00000004ff097e24 */ /* 0x000fe2000f8e00ff */
[C---:B------:R-:W-:Y:S02]  /*05e0*/  IADD3 R3, PT, PT, R13.reuse, UR4, RZ ;  /* 0x000000040d037c10 */ /* 0x040fe4000fffe0ff */
[----:B------:R-:W-:Y:S01]  /*05f0*/  IADD3 R10, P0, PT, R13, UR4, RZ ;  /* 0x000000040d0a7c10 */ /* 0x000fe2000ff1e0ff */
[----:B------:R-:W-:Y:S01]  /*0600*/  IMAD R9, R9, UR20, R0 ;  /* 0x0000001409097c24 */ /* 0x000fe2000f8e0200 */
[----:B------:R-:W-:Y:S01]  /*0610*/  MOV R11, UR20 ;  /* 0x00000014000b7c02 */ /* 0x000fe20008000f00 */
[----:B------:R-:W3:Y:S01]  /*0620*/  LDC.64 R4, c[0x0][0x380] ;  /* 0x0000e000ff047b82 */ /* 0x000ee20000000a00 */
[----:B------:R-:W-:Y:S01]  /*0630*/  MOV R15, UR20 ;  /* 0x00000014000f7c02 */ /* 0x000fe20008000f00 */
[----:B-1----:R-:W-:Y:S01]  /*0640*/  IMAD.WIDE R6, R9, 0x4, R6 ;  /* 0x0000000409067825 */ /* 0x002fe200078e0206 */
[----:B------:R-:W-:-:S05]  /*0650*/  MOV R9, UR20 ;  /* 0x0000001400097c02 */ /* 0x000fca0008000f00 */
[----:B------:R-:W-:Y:S02]  /*0660*/  IMAD.WIDE R8, R9, 0x4, R6 ;  /* 0x0000000409087825 */ /* 0x000fe400078e0206 */
[----:B0-----:R-:W4:Y:S02]  /*0670*/  LDG.E R6, desc[UR18][R6.64] ;  /* 0x0000001206067981 */ /* 0x001f24000c1e1900 */
[----:B---3--:R-:W-:Y:S01]  /*0680*/  IMAD.WIDE.U32 R4, R3, 0x4, R4 ;  /* 0x0000000403047825 */ /* 0x008fe200078e0004 */
[----:B------:R-:W-:Y:S01]  /*0690*/  IADD3.X R3, PT, PT, RZ, RZ, RZ, P0, !PT ;  /* 0x000000ffff037210 */ /* 0x000fe200007fe4ff */
[----:B------:R-:W3:Y:S01]  /*06a0*/  LDG.E R17, desc[UR18][R8.64] ;  /* 0x0000001208117981 */ /* 0x000ee2000c1e1900 */
[----:B--2---:R-:W-:-:S03]  /*06b0*/  LEA R2, P0, R10, UR6, 0x2 ;  /* 0x000000060a027c11 */ /* 0x004fc6000f8010ff */
[----:B------:R-:W4:Y:S01]  /*06c0*/  LDG.E R5, desc[UR18][R4.64] ;  /* 0x0000001204057981 */ /* 0x000f22000c1e1900 */
[----:B------:R-:W-:Y:S01]  /*06d0*/  LEA.HI.X R3, R10, UR7, R3, 0x2, P0 ;  /* 0x000000070a037c11 */ /* 0x000fe200080f1403 */
[----:B------:R-:W-:-:S04]  /*06e0*/  IMAD.WIDE R10, R11, 0x4, R8 ;  /* 0x000000040b0a7825 */ /* 0x000fc800078e0208 */
[----:B------:R-:W3:Y:S01]  /*06f0*/  LDG.E R16, desc[UR18][R2.64+0x4] ;  /* 0x0000041202107981 */ /* 0x000ee2000c1e1900 */
[----:B------:R-:W-:-:S03]  /*0700*/  IMAD.WIDE R14, R15, 0x4, R10 ;  /* 0x000000040f0e7825 */ /* 0x000fc600078e020a */
[----:B------:R-:W2:Y:S04]  /*0710*/  LDG.E R19, desc[UR18][R10.64] ;  /* 0x000000120a137981 */ /* 0x000ea8000c1e1900 */
[----:B------:R-:W2:Y:S04]  /*0720*/  LDG.E R18, desc[UR18][R2.64+0x8] ;  /* 0x0000081202127981 */ /* 0x000ea8000c1e1900 */
[----:B------:R-:W5:Y:S04]  /*0730*/  LDG.E R20, desc[UR18][R2.64+0xc] ;  /* 0x00000c1202147981 */ /* 0x000f68000c1e1900 */
[----:B------:R-:W5:Y:S01]  /*0740*/  LDG.E R14, desc[UR18][R14.64] ;  /* 0x000000120e0e7981 */ /* 0x000f62000c1e1900 */
[----:B------:R-:W-:Y:S01]  /*0750*/  UIADD3 UR4, UPT, UPT, UR4, 0x4, URZ ;  /* 0x0000000404047890 */ /* 0x000fe2000fffe0ff */
[----:B----4-:R-:W-:-:S04]  /*0760*/  FFMA R5, R5, R6, R12 ;  /* 0x0000000605057223 */ /* 0x010fc8000000000c */
[----:B---3--:R-:W-:-:S04]  /*0770*/  FFMA R5, R16, R17, R5 ;  /* 0x0000001110057223 */ /* 0x008fc80000000005 */
[----:B--2---:R-:W-:-:S04]  /*0780*/  FFMA R5, R18, R19, R5 ;  /* 0x0000001312057223 */ /* 0x004fc80000000005 */
[----:B-----5:R-:W-:-:S07]  /*0790*/  FFMA R12, R20, R14, R5 ;  /* 0x0000000e140c7223 */ /* 0x020fce0000000005 */
.L_x_6:
[----:B------:R-:W-:Y:S05]  /*07a0*/  BRA.U !UP1, `(.L_x_5) ;  /* 0x0000000109a87547 */ /* 0x000fea000b800000 */
[----:B------:R-:W-:Y:S01]  /*07b0*/  UISETP.NE.AND UP0, UPT, UR5, 0x1, UPT ;  /* 0x000000010500788c */ /* 0x000fe2000bf05270 */
[----:B------:R-:W-:Y:S01]  /*07c0*/  MOV R7, UR4 ;  /* 0x0000000400077c02 */ /* 0x000fe20008000f00 */
[----:B------:R-:W-:Y:S02]  /*07d0*/  ULOP3.LUT UR5, UR20, 0x1, URZ, 0xc0, !UPT ;  /* 0x0000000114057892 */ /* 0x000fe4000f8ec0ff */
[----:B------:R-:W-:Y:S02]  /*07e0*/  MOV R15, UR20 ;  /* 0x00000014000f7c02 */ /* 0x000fe40008000f00 */
[----:B------:R-:W-:Y:S01]  /*07f0*/  UISETP.NE.U32.AND UP1, UPT, UR5, 0x1, UPT ;  /* 0x000000010500788c */ /* 0x000fe2000bf25070 */
[----:B------:R-:W-:-:S04]  /*0800*/  PLOP3.LUT P1, PT, PT, PT, UP0, 0x80, 0x8 ;  /* 0x000000000008781c */ /* 0x000fc80003f2f008 */
[----:B------:R-:W1:Y:S01]  /*0810*/  @UP0 LDCU.128 UR8, c[0x0][0x380] ;  /* 0x00007000ff0807ac */ /* 0x000e620008000c00 */
[----:B------:R-:W-:Y:S01]  /*0820*/  PLOP3.LUT P0, PT, PT, PT, UP1, 0x80, 0x8 ;  /* 0x000000000008781c */ /* 0x000fe20003f0f018 */
[----:B------:R-:W2:Y:S04]  /*0830*/  @UP0 LDCU.64 UR6, c[0x0][0x380] ;  /* 0x00007000ff0607ac */ /* 0x000ea80008000a00 */
[----:B------:R-:W3:Y:S03]  /*0840*/  @!UP1 LDCU.128 UR12, c[0x0][0x380] ;  /* 0x00007000ff0c97ac */ /* 0x000ee60008000c00 */
[C---:B------:R-:W-:Y:S02]  /*0850*/  @P1 IADD3 R3, PT, PT, R13.reuse, UR4, RZ ;  /* 0x000000040d031c10 */ /* 0x040fe4000fffe0ff */
[----:B------:R-:W-:Y:S01]  /*0860*/  @P1 IADD3 R6, P2, PT, R13, UR4, RZ ;  /* 0x000000040d061c10 */ /* 0x000fe2000ff5e0ff */
[----:B------:R-:W-:Y:S01]  /*0870*/  @UP0 UIADD3 UR4, UPT, UPT, UR4, 0x2, URZ ;  /* 0x0000000204040890 */ /* 0x000fe2000fffe0ff */
[----:B-1----:R-:W-:Y:S01]  /*0880*/  MOV R11, UR9 ;  /* 0x00000009000b7c02 */ /* 0x002fe20008000f00 */
[----:B------:R-:W-:Y:S01]  /*0890*/  IMAD.U32 R10, RZ, RZ, UR8 ;  /* 0x00000008ff0a7e24 */ /* 0x000fe2000f8e00ff */
[----:B------:R-:W-:-:S02]  /*08a0*/  MOV R4, UR10 ;  /* 0x0000000a00047c02 */ /* 0x000fc40008000f00 */
[----:B------:R-:W-:Y:S01]  /*08b0*/  MOV R5, UR11 ;  /* 0x0000000b00057c02 */ /* 0x000fe20008000f00 */
[----:B------:R-:W-:-:S04]  /*08c0*/  @P1 IMAD.WIDE.U32 R10, R3, 0x4, R10 ;  /* 0x00000004030a1825 */ /* 0x000fc800078e000a */
[----:B------:R-:W-:Y:S01]  /*08d0*/  @P1 IMAD R3, R7, UR20, R0 ;  /* 0x0000001407031c24 */ /* 0x000fe2000f8e0200 */
[----:B------:R-:W-:Y:S01]  /*08e0*/  @P1 IADD3.X R7, PT, PT, RZ, RZ, RZ, P2, !PT ;  /* 0x000000ffff071210 */ /* 0x000fe200017fe4ff */
[----:B------:R-:W-:Y:S01]  /*08f0*/  IMAD.U32 R19, RZ, RZ, UR4 ;  /* 0x00000004ff137e24 */ /* 0x000fe2000f8e00ff */
[C---:B--2---:R-:W-:Y:S01]  /*0900*/  @P1 LEA R2, P2, R6.reuse, UR6, 0x2 ;  /* 0x0000000606021c11 */ /* 0x044fe2000f8410ff */
[----:B------:R-:W-:Y:S01]  /*0910*/  @P1 IMAD.WIDE R4, R3, 0x4, R4 ;  /* 0x0000000403041825 */ /* 0x000fe200078e0204 */
[----:B------:R-:W-:Y:S01]  /*0920*/  @!P0 IADD3 R17, PT, PT, R13, UR4, RZ ;  /* 0x000000040d118c10 */ /* 0x000fe2000fffe0ff */
[----:B0-----:R-:W2:Y:S01]  /*0930*/  @P1 LDG.E R11, desc[UR18][R10.64] ;  /* 0x000000120a0b1981 */ /* 0x001ea2000c1e1900 */
[----:B------:R-:W-:Y:S01]  /*0940*/  @P1 LEA.HI.X R3, R6, UR7, R7, 0x2, P2 ;  /* 0x0000000706031c11 */ /* 0x000fe200090f1407 */
[----:B------:R-:W-:Y:S01]  /*0950*/  @!P0 IMAD R19, R19, UR20, R0 ;  /* 0x0000001413138c24 */ /* 0x000fe2000f8e0200 */
[----:B---3--:R-:W-:Y:S01]  /*0960*/  MOV R6, UR12 ;  /* 0x0000000c00067c02 */ /* 0x008fe20008000f00 */
[----:B------:R-:W-:Y:S01]  /*0970*/  @P1 IMAD.WIDE R14, R15, 0x4, R4 ;  /* 0x000000040f0e1825 */ /* 0x000fe200078e0204 */
[----:B------:R-:W-:Y:S01]  /*0980*/  MOV R7, UR13 ;  /* 0x0000000d00077c02 */ /* 0x000fe20008000f00 */
[----:B------:R-:W2:Y:S01]  /*0990*/  @P1 LDG.E R4, desc[UR18][R4.64] ;  /* 0x0000001204041981 */ /* 0x000ea2000c1e1900 */
[----:B------:R-:W-:-:S02]  /*09a0*/  MOV R8, UR14 ;  /* 0x0000000e00087c02 */ /* 0x000fc40008000f00 */
[----:B------:R-:W-:Y:S01]  /*09b0*/  MOV R9, UR15 ;  /* 0x0000000f00097c02 */ /* 0x000fe20008000f00 */
[----:B------:R-:W-:Y:S01]  /*09c0*/  @!P0 IMAD.WIDE.U32 R6, R17, 0x4, R6 ;  /* 0x0000000411068825 */ /* 0x000fe200078e0006 */
[----:B------:R-:W3:Y:S03]  /*09d0*/  @P1 LDG.E R14, desc[UR18][R14.64] ;  /* 0x000000120e0e1981 */ /* 0x000ee6000c1e1900 */
[----:B------:R-:W-:Y:S01]  /*09e0*/  @!P0 IMAD.WIDE R8, R19, 0x4, R8 ;  /* 0x0000000413088825 */ /* 0x000fe200078e0208 */
[----:B------:R-:W3:Y:S04]  /*09f0*/  @P1 LDG.E R2, desc[UR18][R2.64+0x4] ;  /* 0x0000041202021981 */ /* 0x000ee8000c1e1900 */
[----:B------:R-:W4:Y:S04]  /*0a00*/  @!P0 LDG.E R7, desc[UR18][R6.64] ;  /* 0x0000001206078981 */ /* 0x000f28000c1e1900 */
[----:B------:R-:W4:Y:S01]  /*0a10*/  @!P0 LDG.E R8, desc[UR18][R8.64] ;  /* 0x0000001208088981 */ /* 0x000f22000c1e1900 */
[----:B--2---:R-:W-:-:S04]  /*0a20*/  @P1 FFMA R11, R11, R4, R12 ;  /* 0x000000040b0b1223 */ /* 0x004fc8000000000c */
[----:B---3--:R-:W-:-:S04]  /*0a30*/  @P1 FFMA R12, R2, R14, R11 ;  /* 0x0000000e020c1223 */ /* 0x008fc8000000000b */
[----:B----4-:R-:W-:-:S07]  /*0a40*/  @!P0 FFMA R12, R7, R8, R12 ;  /* 0x00000008070c8223 */ /* 0x010fce000000000c */
.L_x_5:
[----:B------:R-:W1:Y:S01]  /*0a50*/  LDC.64 R2, c[0x0][0x390] ;  /* 0x0000e400ff027b82 */ /* 0x000e620000000a00 */
[----:B------:R-:W-:-:S05]  /*0a60*/  IADD3 R13, PT, PT, R0, R13, RZ ;  /* 0x0000000d000d7210 */ /* 0x000fca0007ffe0ff */
[----:B-1----:R-:W-:-:S05]  /*0a70*/  IMAD.WIDE R2, R13, 0x4, R2 ;  /* 0x000000040d027825 */ /* 0x002fca00078e0202 */
[----:B0-----:R-:W-:Y:S01]  /*0a80*/  STG.E desc[UR18][R2.64], R12 ;  /* 0x0000000c02007986 */ /* 0x001fe2000c101912 */
[----:B------:R-:W-:Y:S05]  /*0a90*/  EXIT ;  /* 0x000000000000794d */ /* 0x000fea0003800000 */
.L_x_7:
        /* <DEDUP_REMOVED lines=14> */
.L_x_9:


//--------------------- .nv.shared._Z25matrixMultiplyKernelTiledPKfS0_Pfi --------------------------
	.section	.nv.shared._Z25matrixMultiplyKernelTiledPKfS0_Pfi,"aw",@nobits
	.sectionflags	@""
	.align	4
.nv.shared._Z25matrixMultiplyKernelTiledPKfS0_Pfi:
	.zero		9472


//--------------------- .nv.shared.reserved.0     --------------------------
	.section	.nv.shared.reserved.0,"aw",@nobits
	.weak		__nv_reservedSMEM_offset_0_alias
	.size		__nv_reservedSMEM_offset_0_alias, 0, 64
	.other		__nv_reservedSMEM_offset_0_alias,@"STO_CUDA_RESERVED_SHARED STV_DEFAULT"
__nv_reservedSMEM_offset_0_alias:
	.zero		0
	.zero		64


//--------------------- .nv.constant0._Z25matrixMultiplyKernelTiledPKfS0_Pfi --------------------------
	.section	.nv.constant0._Z25matrixMultiplyKernelTiledPKfS0_Pfi,"a",@progbits
	.sectionflags	@""
	.align	4
.nv.constant0._Z25matrixMultiplyKernelTiledPKfS0_Pfi:
	.zero		924


//--------------------- .nv.constant0._Z20matrixMultiplyKernelPKfS0_Pfi --------------------------
	.section	.nv.constant0._Z20matrixMultiplyKernelPKfS0_Pfi,"a",@progbits
	.sectionflags	@""
	.align	4
.nv.constant0._Z20matrixMultiplyKernelPKfS0_Pfi:
	.zero		924


//--------------------- SYMBOLS --------------------------

	.type		.nv.reservedSmem.offset0,@object
	.size		.nv.reservedSmem.offset0,0x4
	.type		.nv.reservedSmem.cap,@object
	.size		.nv.reservedSmem.cap,0x4
